	.headerflags	@"EF_CUDA_TEXMODE_UNIFIED EF_CUDA_64BIT_ADDRESS EF_CUDA_ACCELERATORS EF_CUDA_SM90 EF_CUDA_VIRTUAL_SM(EF_CUDA_SM90)"
	.elftype	@"ET_EXEC"


//--------------------- .nv.info                  --------------------------
	.section	.nv.info,"",@"SHT_CUDA_INFO"
	.align	4


	//----- nvinfo : EIATTR_REGCOUNT
	.align		4
        /*0000*/ 	.byte	0x04, 0x2f
        /*0002*/ 	.short	(.L_1 - .L_0)
	.align		4
.L_0:
        /*0004*/ 	.word	index@(triton_poi_fused_add_avg_pool2d_convolution_div_leaky_relu_13)
        /*0008*/ 	.word	0x00000016


	//----- nvinfo : EIATTR_MIN_STACK_SIZE
	.align		4
.L_1:
        /*000c*/ 	.byte	0x04, 0x12
        /*000e*/ 	.short	(.L_3 - .L_2)
	.align		4
.L_2:
        /*0010*/ 	.word	index@(triton_poi_fused_add_avg_pool2d_convolution_div_leaky_relu_13)
        /*0014*/ 	.word	0x00000000


	//----- nvinfo : EIATTR_FRAME_SIZE
	.align		4
.L_3:
        /*0018*/ 	.byte	0x04, 0x11
        /*001a*/ 	.short	(.L_5 - .L_4)
	.align		4
.L_4:
        /*001c*/ 	.word	index@(triton_poi_fused_add_avg_pool2d_convolution_div_leaky_relu_13)
        /*0020*/ 	.word	0x00000000


	//----- nvinfo : EIATTR_MIN_STACK_SIZE
	.align		4
.L_5:
        /*0024*/ 	.byte	0x04, 0x12
        /*0026*/ 	.short	(.L_7 - .L_6)
	.align		4
.L_6:
        /*0028*/ 	.word	index@(triton_poi_fused_add_avg_pool2d_convolution_div_leaky_relu_13)
        /*002c*/ 	.word	0x00000000
.L_7:


//--------------------- .nv.info.triton_poi_fused_add_avg_pool2d_convolution_div_leaky_relu_13 --------------------------
	.section	.nv.info.triton_poi_fused_add_avg_pool2d_convolution_div_leaky_relu_13,"",@"SHT_CUDA_INFO"
	.sectionflags	@""
	.align	4


	//----- nvinfo : EIATTR_CUDA_API_VERSION
	.align		4
        /*0000*/ 	.byte	0x04, 0x37
        /*0002*/ 	.short	(.L_9 - .L_8)
.L_8:
        /*0004*/ 	.word	0x0000007c


	//----- nvinfo : EIATTR_KPARAM_INFO
	.align		4
.L_9:
        /*0008*/ 	.byte	0x04, 0x17
        /*000a*/ 	.short	(.L_11 - .L_10)
.L_10:
        /*000c*/ 	.word	0x00000000
        /*0010*/ 	.short	0x0005
        /*0012*/ 	.short	0x0028
        /*0014*/ 	.byte	0x00, 0xf0, 0x11, 0x00


	//----- nvinfo : EIATTR_KPARAM_INFO
	.align		4
.L_11:
        /*0018*/ 	.byte	0x04, 0x17
        /*001a*/ 	.short	(.L_13 - .L_12)
.L_12:
        /*001c*/ 	.word	0x00000000
        /*0020*/ 	.short	0x0004
        /*0022*/ 	.short	0x0020
        /*0024*/ 	.byte	0x00, 0xf4, 0x21, 0x00


	//----- nvinfo : EIATTR_KPARAM_INFO
	.align		4
.L_13:
        /*0028*/ 	.byte	0x04, 0x17
        /*002a*/ 	.short	(.L_15 - .L_14)
.L_14:
        /*002c*/ 	.word	0x00000000
        /*0030*/ 	.short	0x0003
        /*0032*/ 	.short	0x0018
        /*0034*/ 	.byte	0x00, 0xf4, 0x21, 0x00


	//----- nvinfo : EIATTR_KPARAM_INFO
	.align		4
.L_15:
        /*0038*/ 	.byte	0x04, 0x17
        /*003a*/ 	.short	(.L_17 - .L_16)
.L_16:
        /*003c*/ 	.word	0x00000000
        /*0040*/ 	.short	0x0002
        /*0042*/ 	.short	0x0010
        /*0044*/ 	.byte	0x00, 0xf4, 0x21, 0x00


	//----- nvinfo : EIATTR_KPARAM_INFO
	.align		4
.L_17:
        /*0048*/ 	.byte	0x04, 0x17
        /*004a*/ 	.short	(.L_19 - .L_18)
.L_18:
        /*004c*/ 	.word	0x00000000
        /*0050*/ 	.short	0x0001
        /*0052*/ 	.short	0x0008
        /*0054*/ 	.byte	0x00, 0xf4, 0x21, 0x00


	//----- nvinfo : EIATTR_KPARAM_INFO
	.align		4
.L_19:
        /*0058*/ 	.byte	0x04, 0x17
        /*005a*/ 	.short	(.L_21 - .L_20)
.L_20:
        /*005c*/ 	.word	0x00000000
        /*0060*/ 	.short	0x0000
        /*0062*/ 	.short	0x0000
        /*0064*/ 	.byte	0x00, 0xf4, 0x21, 0x00


	//----- nvinfo : EIATTR_SPARSE_MMA_MASK
	.align		4
.L_21:
        /*0068*/ 	.byte	0x03, 0x50
        /*006a*/ 	.short	0x0000


	//----- nvinfo : EIATTR_MAXREG_COUNT
	.align		4
        /*006c*/ 	.byte	0x03, 0x1b
        /*006e*/ 	.short	0x00ff


	//----- nvinfo : EIATTR_EXIT_INSTR_OFFSETS
	.align		4
        /*0070*/ 	.byte	0x04, 0x1c
        /*0072*/ 	.short	(.L_23 - .L_22)


	//   ....[0]....
.L_22:
        /*0074*/ 	.word	0x00000450


	//----- nvinfo : EIATTR_REQNTID
	.align		4
.L_23:
        /*0078*/ 	.byte	0x04, 0x10
        /*007a*/ 	.short	(.L_25 - .L_24)
.L_24:
        /*007c*/ 	.word	0x00000100
        /*0080*/ 	.word	0x00000001
        /*0084*/ 	.word	0x00000001


	//----- nvinfo : EIATTR_CBANK_PARAM_SIZE
	.align		4
.L_25:
        /*0088*/ 	.byte	0x03, 0x19
        /*008a*/ 	.short	0x002c


	//----- nvinfo : EIATTR_PARAM_CBANK
	.align		4
        /*008c*/ 	.byte	0x04, 0x0a
        /*008e*/ 	.short	(.L_27 - .L_26)
	.align		4
.L_26:
        /*0090*/ 	.word	index@(.nv.constant0.triton_poi_fused_add_avg_pool2d_convolution_div_leaky_relu_13)
        /*0094*/ 	.short	0x0210
        /*0096*/ 	.short	0x002c


	//----- nvinfo : EIATTR_SW_WAR
	.align		4
.L_27:
        /*0098*/ 	.byte	0x04, 0x36
        /*009a*/ 	.short	(.L_29 - .L_28)
.L_28:
        /*009c*/ 	.word	0x00000008
.L_29:


//--------------------- .nv.callgraph             --------------------------
	.section	.nv.callgraph,"",@"SHT_CUDA_CALLGRAPH"
	.align	4
	.sectionentsize	8
	.align		4
        /*0000*/ 	.word	0x00000000
	.align		4
        /*0004*/ 	.word	0xffffffff
	.align		4
        /*0008*/ 	.word	0x00000000
	.align		4
        /*000c*/ 	.word	0xfffffffe
	.align		4
        /*0010*/ 	.word	0x00000000
	.align		4
        /*0014*/ 	.word	0xfffffffd
	.align		4
        /*0018*/ 	.word	0x00000000
	.align		4
        /*001c*/ 	.word	0xfffffffc


//--------------------- .text.triton_poi_fused_add_avg_pool2d_convolution_div_leaky_relu_13 --------------------------
	.section	.text.triton_poi_fused_add_avg_pool2d_convolution_div_leaky_relu_13,"ax",@progbits
	.align	128
        .global         triton_poi_fused_add_avg_pool2d_convolution_div_leaky_relu_13
        .type           triton_poi_fused_add_avg_pool2d_convolution_div_leaky_relu_13,@function
        .size           triton_poi_fused_add_avg_pool2d_convolution_div_leaky_relu_13,(.L_x_1 - triton_poi_fused_add_avg_pool2d_convolution_div_leaky_relu_13)
        .other          triton_poi_fused_add_avg_pool2d_convolution_div_leaky_relu_13,@"STO_CUDA_ENTRY STV_DEFAULT"
triton_poi_fused_add_avg_pool2d_convolution_div_leaky_relu_13:
.text.triton_poi_fused_add_avg_pool2d_convolution_div_leaky_relu_13:
[----:B------:R-:W-:Y:S01]  /*0000*/  LDC R1, c[0x0][0x28] ;  /* 0x00000a00ff017b82 */ /* 0x000fe20000000800 */
[----:B------:R-:W1:Y:S07]  /*0010*/  S2R R0, SR_TID.X ;  /* 0x0000000000007919 */ /* 0x000e6e0000002100 */
[----:B------:R-:W2:Y:S01]  /*0020*/  LDC.64 R8, c[0x0][0x210] ;  /* 0x00008400ff087b82 */ /* 0x000ea20000000a00 */
[----:B------:R-:W-:Y:S01]  /*0030*/  ULDC.64 UR4, c[0x0][0x208] ;  /* 0x0000820000047ab9 */ /* 0x000fe20000000a00 */
[----:B------:R-:W-:Y:S01]  /*0040*/  ULDC.64 UR6, c[0x0][0x228] ;  /* 0x00008a0000067ab9 */ /* 0x000fe20000000a00 */
[----:B------:R-:W3:Y:S01]  /*0050*/  S2R R5, SR_CTAID.X ;  /* 0x0000000000057919 */ /* 0x000ee20000002500 */
[----:B-1----:R-:W-:-:S04]  /*0060*/  SHF.L.U32 R0, R0, 0x1, RZ ;  /* 0x0000000100007819 */ /* 0x002fc800000006ff */
[----:B------:R-:W-:-:S05]  /*0070*/  LOP3.LUT R0, R0, 0x1fe, RZ, 0xc0, !PT ;  /* 0x000001fe00007812 */ /* 0x000fca00078ec0ff */
[----:B---3--:R-:W-:Y:S01]  /*0080*/  IMAD R0, R5, 0x200, R0 ;  /* 0x0000020005007824 */ /* 0x008fe200078e0200 */
[----:B------:R-:W-:-:S04]  /*0090*/  SHF.R.S32.HI R5, RZ, 0x16, R5 ;  /* 0x00000016ff057819 */ /* 0x000fc80000011405 */
[----:B------:R-:W-:Y:S02]  /*00a0*/  SHF.R.S32.HI R3, RZ, 0x1f, R0 ;  /* 0x0000001fff037819 */ /* 0x000fe40000011400 */
[----:B------:R-:W-:Y:S02]  /*00b0*/  SGXT R5, R5, 0x1 ;  /* 0x000000010505781a */ /* 0x000fe40000000200 */
[-C--:B------:R-:W-:Y:S02]  /*00c0*/  LEA.HI R3, R3, R0.reuse, RZ, 0x7 ;  /* 0x0000000003037211 */ /* 0x080fe400078f38ff */
[----:B------:R-:W-:Y:S02]  /*00d0*/  LEA.HI R7, R5, R0, RZ, 0xe ;  /* 0x0000000005077211 */ /* 0x000fe400078f70ff */
[----:B------:R-:W-:Y:S01]  /*00e0*/  SHF.R.S32.HI R2, RZ, 0x7, R3 ;  /* 0x00000007ff027819 */ /* 0x000fe20000011403 */
[----:B------:R-:W1:Y:S01]  /*00f0*/  LDC.64 R4, c[0x0][0x218] ;  /* 0x00008600ff047b82 */ /* 0x000e620000000a00 */
[----:B------:R-:W-:-:S02]  /*0100*/  SHF.L.U32 R7, R7, 0x2, RZ ;  /* 0x0000000207077819 */ /* 0x000fc400000006ff */
[----:B------:R-:W-:Y:S02]  /*0110*/  LOP3.LUT R11, R3, 0xffffff80, RZ, 0xc0, !PT ;  /* 0xffffff80030b7812 */ /* 0x000fe400078ec0ff */
[----:B------:R-:W-:Y:S02]  /*0120*/  LEA.HI R6, R2, R2, RZ, 0x7 ;  /* 0x0000000202067211 */ /* 0x000fe400078f38ff */
[----:B------:R-:W-:Y:S01]  /*0130*/  LOP3.LUT R10, R7, 0xffff0000, RZ, 0xc0, !PT ;  /* 0xffff0000070a7812 */ /* 0x000fe200078ec0ff */
[----:B------:R-:W-:Y:S01]  /*0140*/  IMAD.IADD R11, R0, 0x1, -R11 ;  /* 0x00000001000b7824 */ /* 0x000fe200078e0a0b */
[----:B------:R-:W-:Y:S02]  /*0150*/  LOP3.LUT R3, R6, 0xffff80, RZ, 0xc0, !PT ;  /* 0x00ffff8006037812 */ /* 0x000fe400078ec0ff */
[----:B------:R-:W3:Y:S01]  /*0160*/  LDC.64 R6, c[0x0][0x220] ;  /* 0x00008800ff067b82 */ /* 0x000ee20000000a00 */
[----:B------:R-:W-:Y:S01]  /*0170*/  IMAD.IADD R10, R11, 0x1, R10 ;  /* 0x000000010b0a7824 */ /* 0x000fe200078e020a */
[----:B------:R-:W-:-:S04]  /*0180*/  IADD3 R3, R2, -R3, RZ ;  /* 0x8000000302037210 */ /* 0x000fc80007ffe0ff */
[----:B------:R-:W-:-:S04]  /*0190*/  LEA R15, R3, R10, 0x8 ;  /* 0x0000000a030f7211 */ /* 0x000fc800078e40ff */
[----:B------:R-:W-:Y:S01]  /*01a0*/  IADD3 R13, R15, 0x80, RZ ;  /* 0x000000800f0d7810 */ /* 0x000fe20007ffe0ff */
[C---:B------:R-:W-:Y:S01]  /*01b0*/  VIADD R17, R15.reuse, 0x8000 ;  /* 0x000080000f117836 */ /* 0x040fe20000000000 */
[----:B------:R-:W-:Y:S01]  /*01c0*/  IADD3 R19, R15, 0x8080, RZ ;  /* 0x000080800f137810 */ /* 0x000fe20007ffe0ff */
[----:B-1----:R-:W-:-:S04]  /*01d0*/  IMAD.WIDE R2, R15, 0x4, R4 ;  /* 0x000000040f027825 */ /* 0x002fc800078e0204 */
[--C-:B------:R-:W-:Y:S02]  /*01e0*/  IMAD.WIDE R12, R13, 0x4, R4.reuse ;  /* 0x000000040d0c7825 */ /* 0x100fe400078e0204 */
[----:B------:R-:W4:Y:S02]  /*01f0*/  LDG.E.64 R2, desc[UR4][R2.64] ;  /* 0x0000000402027981 */ /* 0x000f24000c1e1b00 */
[--C-:B------:R-:W-:Y:S02]  /*0200*/  IMAD.WIDE R14, R17, 0x4, R4.reuse ;  /* 0x00000004110e7825 */ /* 0x100fe400078e0204 */
[----:B------:R-:W4:Y:S02]  /*0210*/  LDG.E.64 R12, desc[UR4][R12.64] ;  /* 0x000000040c0c7981 */ /* 0x000f24000c1e1b00 */
[----:B------:R-:W-:Y:S02]  /*0220*/  IMAD.WIDE R16, R19, 0x4, R4 ;  /* 0x0000000413107825 */ /* 0x000fe400078e0204 */
[----:B------:R-:W5:Y:S02]  /*0230*/  LDG.E.64 R4, desc[UR4][R14.64] ;  /* 0x000000040e047981 */ /* 0x000f64000c1e1b00 */
[----:B---3--:R-:W-:-:S02]  /*0240*/  IMAD.WIDE R10, R11, 0x4, R6 ;  /* 0x000000040b0a7825 */ /* 0x008fc400078e0206 */
[----:B------:R-:W3:Y:S02]  /*0250*/  LDG.E.64 R16, desc[UR4][R16.64] ;  /* 0x0000000410107981 */ /* 0x000ee4000c1e1b00 */
[----:B--2---:R-:W-:Y:S02]  /*0260*/  IMAD.WIDE R8, R0, 0x4, R8 ;  /* 0x0000000400087825 */ /* 0x004fe400078e0208 */
[----:B------:R-:W2:Y:S04]  /*0270*/  LDG.E.EL.64 R10, desc[UR4][R10.64] ;  /* 0x000000040a0a7981 */ /* 0x000ea8000c2e1b00 */
[----:B------:R-:W2:Y:S01]  /*0280*/  LDG.E.64 R6, desc[UR4][R8.64] ;  /* 0x0000000408067981 */ /* 0x000ea2000c1e1b00 */
[----:B----4-:R-:W-:Y:S01]  /*0290*/  FADD R18, R3, R13 ;  /* 0x0000000d03127221 */ /* 0x010fe20000000000 */
[----:B------:R-:W-:-:S02]  /*02a0*/  FADD R19, R2, R12 ;  /* 0x0000000c02137221 */ /* 0x000fc40000000000 */
[----:B------:R-:W1:Y:S01]  /*02b0*/  LDC.64 R2, c[0x0][0x230] ;  /* 0x00008c00ff027b82 */ /* 0x000e620000000a00 */
[----:B-----5:R-:W-:Y:S01]  /*02c0*/  FADD R18, R5, R18 ;  /* 0x0000001205127221 */ /* 0x020fe20000000000 */
[----:B------:R-:W-:-:S03]  /*02d0*/  FADD R19, R4, R19 ;  /* 0x0000001304137221 */ /* 0x000fc60000000000 */
[----:B---3--:R-:W-:Y:S01]  /*02e0*/  FADD R18, R17, R18 ;  /* 0x0000001211127221 */ /* 0x008fe20000000000 */
[----:B------:R-:W-:Y:S01]  /*02f0*/  FADD R19, R16, R19 ;  /* 0x0000001310137221 */ /* 0x000fe20000000000 */
[----:B--2---:R-:W-:Y:S01]  /*0300*/  FADD R6, R6, R10 ;  /* 0x0000000a06067221 */ /* 0x004fe20000000000 */
[----:B------:R-:W-:-:S03]  /*0310*/  FADD R7, R7, R11 ;  /* 0x0000000b07077221 */ /* 0x000fc60000000000 */
[----:B------:R-:W-:Y:S01]  /*0320*/  FFMA R6, R19, 0.25, R6 ;  /* 0x3e80000013067823 */ /* 0x000fe20000000006 */
[----:B------:R-:W-:-:S03]  /*0330*/  FFMA R7, R18, 0.25, R7 ;  /* 0x3e80000012077823 */ /* 0x000fc60000000007 */
[----:B------:R-:W-:Y:S01]  /*0340*/  FMUL R6, R6, 0.70710676908493041992 ;  /* 0x3f3504f306067820 */ /* 0x000fe20000400000 */
[----:B------:R-:W-:-:S04]  /*0350*/  FMUL R7, R7, 0.70710676908493041992 ;  /* 0x3f3504f307077820 */ /* 0x000fc80000400000 */
[C---:B------:R-:W-:Y:S02]  /*0360*/  FSETP.GT.AND P1, PT, R6.reuse, RZ, PT ;  /* 0x000000ff0600720b */ /* 0x040fe40003f24000 */
[C---:B------:R-:W-:Y:S01]  /*0370*/  FSETP.GT.AND P0, PT, R7.reuse, RZ, PT ;  /* 0x000000ff0700720b */ /* 0x040fe20003f04000 */
[----:B------:R-:W-:Y:S01]  /*0380*/  FMUL R11, R6, 0.20000000298023223877 ;  /* 0x3e4ccccd060b7820 */ /* 0x000fe20000400000 */
[----:B------:R-:W-:Y:S01]  /*0390*/  SEL R5, RZ, 0x1, !P1 ;  /* 0x00000001ff057807 */ /* 0x000fe20004800000 */
[----:B------:R-:W-:Y:S01]  /*03a0*/  FMUL R10, R7, 0.20000000298023223877 ;  /* 0x3e4ccccd070a7820 */ /* 0x000fe20000400000 */
[----:B------:R-:W-:Y:S02]  /*03b0*/  SEL R12, RZ, 0x100, !P0 ;  /* 0x00000100ff0c7807 */ /* 0x000fe40004000000 */
[----:B------:R-:W-:Y:S02]  /*03c0*/  IADD3 R4, P2, R0, UR6, RZ ;  /* 0x0000000600047c10 */ /* 0x000fe4000ff5e0ff */
[----:B------:R-:W-:Y:S01]  /*03d0*/  IADD3 R15, R5, R12, RZ ;  /* 0x0000000c050f7210 */ /* 0x000fe20007ffe0ff */
[C---:B-1----:R-:W-:Y:S01]  /*03e0*/  IMAD.WIDE R2, R0.reuse, 0x4, R2 ;  /* 0x0000000400027825 */ /* 0x042fe200078e0202 */
[----:B------:R-:W-:-:S02]  /*03f0*/  LEA.HI.X.SX32 R5, R0, UR7, 0x1, P2 ;  /* 0x0000000700057c11 */ /* 0x000fc400090f0eff */
[----:B------:R-:W-:Y:S02]  /*0400*/  FSEL R12, R6, R11, P1 ;  /* 0x0000000b060c7208 */ /* 0x000fe40000800000 */
[----:B------:R-:W-:Y:S01]  /*0410*/  FSEL R13, R7, R10, P0 ;  /* 0x0000000a070d7208 */ /* 0x000fe20000000000 */
[----:B------:R-:W-:Y:S04]  /*0420*/  STG.E.64 desc[UR4][R8.64], R6 ;  /* 0x0000000608007986 */ /* 0x000fe8000c101b04 */
[----:B------:R-:W-:Y:S04]  /*0430*/  STG.E.U16 desc[UR4][R4.64], R15 ;  /* 0x0000000f04007986 */ /* 0x000fe8000c101504 */
[----:B------:R-:W-:Y:S01]  /*0440*/  STG.E.64 desc[UR4][R2.64], R12 ;  /* 0x0000000c02007986 */ /* 0x000fe2000c101b04 */
[----:B------:R-:W-:Y:S05]  /*0450*/  EXIT ;  /* 0x000000000000794d */ /* 0x000fea0003800000 */
.L_x_0:
[----:B------:R-:W-:-:S00]  /*0460*/  BRA `(.L_x_0) ;  /* 0xfffffffc00fc7947 */ /* 0x000fc0000383ffff */
[----:B------:R-:W-:-:S00]  /*0470*/  NOP ;  /* 0x0000000000007918 */ /* 0x000fc00000000000 */
        /* <DEDUP_REMOVED lines=8> */
.L_x_1:


//--------------------- .nv.constant0.triton_poi_fused_add_avg_pool2d_convolution_div_leaky_relu_13 --------------------------
	.section	.nv.constant0.triton_poi_fused_add_avg_pool2d_convolution_div_leaky_relu_13,"a",@progbits
	.sectionflags	@""
	.align	4
.nv.constant0.triton_poi_fused_add_avg_pool2d_convolution_div_leaky_relu_13:
	.zero		572
